	.headerflags	@"EF_CUDA_TEXMODE_UNIFIED EF_CUDA_64BIT_ADDRESS EF_CUDA_ACCELERATORS EF_CUDA_SM90 EF_CUDA_VIRTUAL_SM(EF_CUDA_SM90)"
	.elftype	@"ET_EXEC"


//--------------------- .nv.info                  --------------------------
	.section	.nv.info,"",@"SHT_CUDA_INFO"
	.align	4


	//----- nvinfo : EIATTR_REGCOUNT
	.align		4
        /*0000*/ 	.byte	0x04, 0x2f
        /*0002*/ 	.short	(.L_3 - .L_2)
	.align		4
.L_2:
        /*0004*/ 	.word	index@(triton_poi_fused__native_batch_norm_legit_no_training_max_pool2d_with_indices_relu_21)
        /*0008*/ 	.word	0x0000001a


	//----- nvinfo : EIATTR_MIN_STACK_SIZE
	.align		4
.L_3:
        /*000c*/ 	.byte	0x04, 0x12
        /*000e*/ 	.short	(.L_5 - .L_4)
	.align		4
.L_4:
        /*0010*/ 	.word	index@(triton_poi_fused__native_batch_norm_legit_no_training_max_pool2d_with_indices_relu_21)
        /*0014*/ 	.word	0x00000000


	//----- nvinfo : EIATTR_FRAME_SIZE
	.align		4
.L_5:
        /*0018*/ 	.byte	0x04, 0x11
        /*001a*/ 	.short	(.L_7 - .L_6)
	.align		4
.L_6:
        /*001c*/ 	.word	index@(triton_poi_fused__native_batch_norm_legit_no_training_max_pool2d_with_indices_relu_21)
        /*0020*/ 	.word	0x00000000


	//----- nvinfo : EIATTR_MIN_STACK_SIZE
	.align		4
.L_7:
        /*0024*/ 	.byte	0x04, 0x12
        /*0026*/ 	.short	(.L_9 - .L_8)
	.align		4
.L_8:
        /*0028*/ 	.word	index@(triton_poi_fused__native_batch_norm_legit_no_training_max_pool2d_with_indices_relu_21)
        /*002c*/ 	.word	0x00000000
.L_9:


//--------------------- .nv.info.triton_poi_fused__native_batch_norm_legit_no_training_max_pool2d_with_indices_relu_21 --------------------------
	.section	.nv.info.triton_poi_fused__native_batch_norm_legit_no_training_max_pool2d_with_indices_relu_21,"",@"SHT_CUDA_INFO"
	.sectionflags	@""
	.align	4


	//----- nvinfo : EIATTR_CUDA_API_VERSION
	.align		4
        /*0000*/ 	.byte	0x04, 0x37
        /*0002*/ 	.short	(.L_11 - .L_10)
.L_10:
        /*0004*/ 	.word	0x0000007c


	//----- nvinfo : EIATTR_KPARAM_INFO
	.align		4
.L_11:
        /*0008*/ 	.byte	0x04, 0x17
        /*000a*/ 	.short	(.L_13 - .L_12)
.L_12:
        /*000c*/ 	.word	0x00000000
        /*0010*/ 	.short	0x0007
        /*0012*/ 	.short	0x0038
        /*0014*/ 	.byte	0x00, 0xf0, 0x11, 0x00


	//----- nvinfo : EIATTR_KPARAM_INFO
	.align		4
.L_13:
        /*0018*/ 	.byte	0x04, 0x17
        /*001a*/ 	.short	(.L_15 - .L_14)
.L_14:
        /*001c*/ 	.word	0x00000000
        /*0020*/ 	.short	0x0006
        /*0022*/ 	.short	0x0030
        /*0024*/ 	.byte	0x00, 0xf4, 0x21, 0x00


	//----- nvinfo : EIATTR_KPARAM_INFO
	.align		4
.L_15:
        /*0028*/ 	.byte	0x04, 0x17
        /*002a*/ 	.short	(.L_17 - .L_16)
.L_16:
        /*002c*/ 	.word	0x00000000
        /*0030*/ 	.short	0x0005
        /*0032*/ 	.short	0x0028
        /*0034*/ 	.byte	0x00, 0xf4, 0x21, 0x00


	//----- nvinfo : EIATTR_KPARAM_INFO
	.align		4
.L_17:
        /*0038*/ 	.byte	0x04, 0x17
        /*003a*/ 	.short	(.L_19 - .L_18)
.L_18:
        /*003c*/ 	.word	0x00000000
        /*0040*/ 	.short	0x0004
        /*0042*/ 	.short	0x0020
        /*0044*/ 	.byte	0x00, 0xf4, 0x21, 0x00


	//----- nvinfo : EIATTR_KPARAM_INFO
	.align		4
.L_19:
        /*0048*/ 	.byte	0x04, 0x17
        /*004a*/ 	.short	(.L_21 - .L_20)
.L_20:
        /*004c*/ 	.word	0x00000000
        /*0050*/ 	.short	0x0003
        /*0052*/ 	.short	0x0018
        /*0054*/ 	.byte	0x00, 0xf4, 0x21, 0x00


	//----- nvinfo : EIATTR_KPARAM_INFO
	.align		4
.L_21:
        /*0058*/ 	.byte	0x04, 0x17
        /*005a*/ 	.short	(.L_23 - .L_22)
.L_22:
        /*005c*/ 	.word	0x00000000
        /*0060*/ 	.short	0x0002
        /*0062*/ 	.short	0x0010
        /*0064*/ 	.byte	0x00, 0xf4, 0x21, 0x00


	//----- nvinfo : EIATTR_KPARAM_INFO
	.align		4
.L_23:
        /*0068*/ 	.byte	0x04, 0x17
        /*006a*/ 	.short	(.L_25 - .L_24)
.L_24:
        /*006c*/ 	.word	0x00000000
        /*0070*/ 	.short	0x0001
        /*0072*/ 	.short	0x0008
        /*0074*/ 	.byte	0x00, 0xf4, 0x21, 0x00


	//----- nvinfo : EIATTR_KPARAM_INFO
	.align		4
.L_25:
        /*0078*/ 	.byte	0x04, 0x17
        /*007a*/ 	.short	(.L_27 - .L_26)
.L_26:
        /*007c*/ 	.word	0x00000000
        /*0080*/ 	.short	0x0000
        /*0082*/ 	.short	0x0000
        /*0084*/ 	.byte	0x00, 0xf4, 0x21, 0x00


	//----- nvinfo : EIATTR_SPARSE_MMA_MASK
	.align		4
.L_27:
        /*0088*/ 	.byte	0x03, 0x50
        /*008a*/ 	.short	0x0000


	//----- nvinfo : EIATTR_MAXREG_COUNT
	.align		4
        /*008c*/ 	.byte	0x03, 0x1b
        /*008e*/ 	.short	0x00ff


	//----- nvinfo : EIATTR_EXIT_INSTR_OFFSETS
	.align		4
        /*0090*/ 	.byte	0x04, 0x1c
        /*0092*/ 	.short	(.L_29 - .L_28)


	//   ....[0]....
.L_28:
        /*0094*/ 	.word	0x000007b0


	//   ....[1]....
        /*0098*/ 	.word	0x000007d0


	//----- nvinfo : EIATTR_REQNTID
	.align		4
.L_29:
        /*009c*/ 	.byte	0x04, 0x10
        /*009e*/ 	.short	(.L_31 - .L_30)
.L_30:
        /*00a0*/ 	.word	0x00000080
        /*00a4*/ 	.word	0x00000001
        /*00a8*/ 	.word	0x00000001


	//----- nvinfo : EIATTR_CBANK_PARAM_SIZE
	.align		4
.L_31:
        /*00ac*/ 	.byte	0x03, 0x19
        /*00ae*/ 	.short	0x003c


	//----- nvinfo : EIATTR_PARAM_CBANK
	.align		4
        /*00b0*/ 	.byte	0x04, 0x0a
        /*00b2*/ 	.short	(.L_33 - .L_32)
	.align		4
.L_32:
        /*00b4*/ 	.word	index@(.nv.constant0.triton_poi_fused__native_batch_norm_legit_no_training_max_pool2d_with_indices_relu_21)
        /*00b8*/ 	.short	0x0210
        /*00ba*/ 	.short	0x003c


	//----- nvinfo : EIATTR_SW_WAR
	.align		4
.L_33:
        /*00bc*/ 	.byte	0x04, 0x36
        /*00be*/ 	.short	(.L_35 - .L_34)
.L_34:
        /*00c0*/ 	.word	0x00000008
.L_35:


//--------------------- .nv.callgraph             --------------------------
	.section	.nv.callgraph,"",@"SHT_CUDA_CALLGRAPH"
	.align	4
	.sectionentsize	8
	.align		4
        /*0000*/ 	.word	0x00000000
	.align		4
        /*0004*/ 	.word	0xffffffff
	.align		4
        /*0008*/ 	.word	0x00000000
	.align		4
        /*000c*/ 	.word	0xfffffffe
	.align		4
        /*0010*/ 	.word	0x00000000
	.align		4
        /*0014*/ 	.word	0xfffffffd
	.align		4
        /*0018*/ 	.word	0x00000000
	.align		4
        /*001c*/ 	.word	0xfffffffc


//--------------------- .nv.constant4             --------------------------
	.section	.nv.constant4,"a",@progbits
	.align	8
	.align		8
.nv.constant4:
        /*0000*/ 	.dword	_$_str
	.align		8
        /*0008*/ 	.dword	_$_str_$_2


//--------------------- .text.triton_poi_fused__native_batch_norm_legit_no_training_max_pool2d_with_indices_relu_21 --------------------------
	.section	.text.triton_poi_fused__native_batch_norm_legit_no_training_max_pool2d_with_indices_relu_21,"ax",@progbits
	.align	128
        .global         triton_poi_fused__native_batch_norm_legit_no_training_max_pool2d_with_indices_relu_21
        .type           triton_poi_fused__native_batch_norm_legit_no_training_max_pool2d_with_indices_relu_21,@function
        .size           triton_poi_fused__native_batch_norm_legit_no_training_max_pool2d_with_indices_relu_21,(.L_x_1 - triton_poi_fused__native_batch_norm_legit_no_training_max_pool2d_with_indices_relu_21)
        .other          triton_poi_fused__native_batch_norm_legit_no_training_max_pool2d_with_indices_relu_21,@"STO_CUDA_ENTRY STV_DEFAULT"
triton_poi_fused__native_batch_norm_legit_no_training_max_pool2d_with_indices_relu_21:
.text.triton_poi_fused__native_batch_norm_legit_no_training_max_pool2d_with_indices_relu_21:
[----:B------:R-:W0:Y:S01]  /*0000*/  LDC R1, c[0x0][0x28] ;  /* 0x00000a00ff017b82 */ /* 0x000e220000000800 */
[----:B------:R-:W1:Y:S07]  /*0010*/  S2R R0, SR_TID.X ;  /* 0x0000000000007919 */ /* 0x000e6e0000002100 */
[----:B------:R-:W2:Y:S01]  /*0020*/  LDC.64 R14, c[0x0][0x220] ;  /* 0x00008800ff0e7b82 */ /* 0x000ea20000000a00 */
[----:B------:R-:W-:Y:S01]  /*0030*/  CS2R R10, SRZ ;  /* 0x00000000000a7805 */ /* 0x000fe2000001ff00 */
[----:B------:R-:W-:Y:S01]  /*0040*/  ULDC.64 UR4, c[0x0][0x208] ;  /* 0x0000820000047ab9 */ /* 0x000fe20000000a00 */
[----:B------:R-:W3:Y:S01]  /*0050*/  S2R R3, SR_CTAID.X ;  /* 0x0000000000037919 */ /* 0x000ee20000002500 */
[----:B------:R-:W-:Y:S01]  /*0060*/  CS2R R12, SRZ ;  /* 0x00000000000c7805 */ /* 0x000fe2000001ff00 */
[----:B------:R-:W-:Y:S01]  /*0070*/  ULDC.64 UR6, c[0x0][0x238] ;  /* 0x00008e0000067ab9 */ /* 0x000fe20000000a00 */
[----:B-1----:R-:W-:Y:S01]  /*0080*/  IMAD.SHL.U32 R0, R0, 0x2, RZ ;  /* 0x0000000200007824 */ /* 0x002fe200078e00ff */
[----:B---3--:R-:W-:-:S04]  /*0090*/  SHF.R.S32.HI R5, RZ, 0x17, R3 ;  /* 0x00000017ff057819 */ /* 0x008fc80000011403 */
[----:B------:R-:W-:Y:S02]  /*00a0*/  LOP3.LUT R0, R0, 0xfe, RZ, 0xc0, !PT ;  /* 0x000000fe00007812 */ /* 0x000fe400078ec0ff */
[----:B------:R-:W-:-:S03]  /*00b0*/  SGXT R5, R5, 0x1 ;  /* 0x000000010505781a */ /* 0x000fc60000000200 */
[----:B------:R-:W-:-:S05]  /*00c0*/  IMAD R0, R3, 0x100, R0 ;  /* 0x0000010003007824 */ /* 0x000fca00078e0200 */
[----:B------:R-:W-:Y:S02]  /*00d0*/  SHF.R.S32.HI R3, RZ, 0x1f, R0 ;  /* 0x0000001fff037819 */ /* 0x000fe40000011400 */
[-C--:B------:R-:W-:Y:S02]  /*00e0*/  LEA.HI R6, R5, R0.reuse, RZ, 0x4 ;  /* 0x0000000005067211 */ /* 0x080fe400078f20ff */
[----:B------:R-:W-:Y:S02]  /*00f0*/  LEA.HI R4, R3, R0, RZ, 0x2 ;  /* 0x0000000003047211 */ /* 0x000fe400078f10ff */
[----:B------:R-:W1:Y:S01]  /*0100*/  LDC.64 R2, c[0x0][0x210] ;  /* 0x00008400ff027b82 */ /* 0x000e620000000a00 */
[----:B------:R-:W-:Y:S01]  /*0110*/  IMAD.SHL.U32 R8, R6, 0x4, RZ ;  /* 0x0000000406087824 */ /* 0x000fe200078e00ff */
[----:B------:R-:W-:Y:S02]  /*0120*/  SHF.R.S32.HI R5, RZ, 0x2, R4 ;  /* 0x00000002ff057819 */ /* 0x000fe40000011404 */
[----:B------:R-:W-:-:S02]  /*0130*/  LOP3.LUT R7, R4, 0xfffffffc, RZ, 0xc0, !PT ;  /* 0xfffffffc04077812 */ /* 0x000fc400078ec0ff */
[C---:B------:R-:W-:Y:S02]  /*0140*/  LEA.HI R6, R5.reuse, R5, RZ, 0x2 ;  /* 0x0000000505067211 */ /* 0x040fe400078f10ff */
[----:B------:R-:W-:Y:S01]  /*0150*/  LOP3.LUT R9, R8, 0xffffffc0, RZ, 0xc0, !PT ;  /* 0xffffffc008097812 */ /* 0x000fe200078ec0ff */
[----:B------:R-:W-:Y:S01]  /*0160*/  IMAD.IADD R4, R0, 0x1, -R7 ;  /* 0x0000000100047824 */ /* 0x000fe200078e0a07 */
[----:B------:R-:W-:Y:S02]  /*0170*/  LOP3.LUT R6, R6, 0x1ffffffc, RZ, 0xc0, !PT ;  /* 0x1ffffffc06067812 */ /* 0x000fe400078ec0ff */
[----:B------:R-:W-:Y:S01]  /*0180*/  ISETP.GE.AND P0, PT, R0, 0x100, PT ;  /* 0x000001000000780c */ /* 0x000fe20003f06270 */
[----:B------:R-:W-:Y:S02]  /*0190*/  IMAD.IADD R9, R4, 0x1, R9 ;  /* 0x0000000104097824 */ /* 0x000fe400078e0209 */
[----:B------:R-:W-:-:S04]  /*01a0*/  IMAD.IADD R6, R5, 0x1, -R6 ;  /* 0x0000000105067824 */ /* 0x000fc800078e0a06 */
[----:B------:R-:W-:Y:S01]  /*01b0*/  IMAD R5, R6, 0x8, R9 ;  /* 0x0000000806057824 */ /* 0x000fe200078e0209 */
[----:B------:R-:W-:-:S03]  /*01c0*/  CS2R R8, SRZ ;  /* 0x0000000000087805 */ /* 0x000fc6000001ff00 */
[C---:B------:R-:W-:Y:S02]  /*01d0*/  VIADD R19, R5.reuse, 0x4 ;  /* 0x0000000405137836 */ /* 0x040fe40000000000 */
[----:B-1----:R-:W-:-:S04]  /*01e0*/  IMAD.WIDE R16, R5, 0x4, R2 ;  /* 0x0000000405107825 */ /* 0x002fc800078e0202 */
[--C-:B------:R-:W-:Y:S01]  /*01f0*/  IMAD.WIDE R18, R19, 0x4, R2.reuse ;  /* 0x0000000413127825 */ /* 0x100fe200078e0202 */
[----:B------:R-:W3:Y:S03]  /*0200*/  @!P0 LDG.E.64 R10, desc[UR4][R16.64] ;  /* 0x00000004100a8981 */ /* 0x000ee6000c1e1b00 */
[----:B------:R-:W-:Y:S01]  /*0210*/  VIADD R21, R5, 0x20 ;  /* 0x0000002005157836 */ /* 0x000fe20000000000 */
[----:B------:R1:W3:Y:S01]  /*0220*/  @!P0 LDG.E.64 R8, desc[UR4][R18.64] ;  /* 0x0000000412088981 */ /* 0x0002e2000c1e1b00 */
[----:B------:R-:W-:Y:S02]  /*0230*/  CS2R R6, SRZ ;  /* 0x0000000000067805 */ /* 0x000fe4000001ff00 */
[----:B------:R-:W-:-:S05]  /*0240*/  IMAD.WIDE R20, R21, 0x4, R2 ;  /* 0x0000000415147825 */ /* 0x000fca00078e0202 */
[----:B------:R4:W5:Y:S01]  /*0250*/  @!P0 LDG.E.64 R6, desc[UR4][R20.64] ;  /* 0x0000000414068981 */ /* 0x000962000c1e1b00 */
[----:B------:R-:W-:Y:S01]  /*0260*/  VIADD R5, R5, 0x24 ;  /* 0x0000002405057836 */ /* 0x000fe20000000000 */
[----:B-1----:R-:W1:Y:S01]  /*0270*/  LDC.64 R18, c[0x0][0x228] ;  /* 0x00008a00ff127b82 */ /* 0x002e620000000a00 */
[----:B--2---:R-:W-:-:S04]  /*0280*/  IMAD.WIDE R22, R4, 0x4, R14 ;  /* 0x0000000404167825 */ /* 0x004fc800078e020e */
[----:B------:R-:W-:Y:S01]  /*0290*/  IMAD.WIDE R14, R5, 0x4, R2 ;  /* 0x00000004050e7825 */ /* 0x000fe200078e0202 */
[----:B------:R-:W-:Y:S01]  /*02a0*/  CS2R R2, SRZ ;  /* 0x0000000000027805 */ /* 0x000fe2000001ff00 */
[----:B------:R-:W2:Y:S01]  /*02b0*/  @!P0 LDG.E.EL.64 R12, desc[UR4][R22.64] ;  /* 0x00000004160c8981 */ /* 0x000ea2000c2e1b00 */
[----:B----4-:R-:W4:Y:S04]  /*02c0*/  LDC.64 R20, c[0x0][0x230] ;  /* 0x00008c00ff147b82 */ /* 0x010f280000000a00 */
[----:B------:R1:W2:Y:S02]  /*02d0*/  @!P0 LDG.E.64 R2, desc[UR4][R14.64] ;  /* 0x000000040e028981 */ /* 0x0002a4000c1e1b00 */
[----:B01----:R-:W-:Y:S01]  /*02e0*/  P2R R14, PR, RZ, 0x1 ;  /* 0x00000001ff0e7803 */ /* 0x003fe20000000000 */
[----:B------:R-:W-:-:S04]  /*02f0*/  IMAD.WIDE R18, R4, 0x4, R18 ;  /* 0x0000000404127825 */ /* 0x000fc800078e0212 */
[----:B----4-:R-:W-:Y:S01]  /*0300*/  IMAD.WIDE R20, R4, 0x4, R20 ;  /* 0x0000000404147825 */ /* 0x010fe200078e0214 */
[C---:B---3--:R-:W-:Y:S02]  /*0310*/  FSETP.GT.AND P3, PT, R8.reuse, R10, PT ;  /* 0x0000000a0800720b */ /* 0x048fe40003f64000 */
[C---:B------:R-:W-:Y:S02]  /*0320*/  FSETP.GT.AND P5, PT, R9.reuse, R11, PT ;  /* 0x0000000b0900720b */ /* 0x040fe40003fa4000 */
[----:B------:R-:W-:Y:S02]  /*0330*/  FSETP.NAN.AND P1, PT, R8, R8, PT ;  /* 0x000000080800720b */ /* 0x000fe40003f28000 */
[----:B-----5:R-:W-:Y:S02]  /*0340*/  FSETP.NAN.AND P2, PT, R6, R6, PT ;  /* 0x000000060600720b */ /* 0x020fe40003f48000 */
[----:B------:R-:W-:-:S05]  /*0350*/  FSETP.NAN.AND P4, PT, R9, R9, PT ;  /* 0x000000090900720b */ /* 0x000fca0003f88000 */
[----:B------:R-:W-:Y:S02]  /*0360*/  @!P3 SEL R8, R8, R10, P1 ;  /* 0x0000000a0808b207 */ /* 0x000fe40000800000 */
[----:B------:R-:W-:Y:S02]  /*0370*/  FSETP.NAN.AND P1, PT, R7, R7, PT ;  /* 0x000000070700720b */ /* 0x000fe40003f28000 */
[----:B------:R-:W-:Y:S01]  /*0380*/  P2R R15, PR, RZ, 0x8 ;  /* 0x00000008ff0f7803 */ /* 0x000fe20000000000 */
[----:B--2---:R-:W-:Y:S01]  /*0390*/  FADD R12, R12, 9.9999997473787516356e-06 ;  /* 0x3727c5ac0c0c7421 */ /* 0x004fe20000000000 */
[----:B------:R-:W-:Y:S02]  /*03a0*/  FSETP.GEU.AND P3, PT, R8, R6, PT ;  /* 0x000000060800720b */ /* 0x000fe40003f6e000 */
[----:B------:R-:W-:Y:S01]  /*03b0*/  @!P5 SEL R9, R9, R11, P4 ;  /* 0x0000000b0909d207 */ /* 0x000fe20002000000 */
[----:B------:R-:W0:Y:S01]  /*03c0*/  MUFU.SQRT R5, R12 ;  /* 0x0000000c00057308 */ /* 0x000e220000002000 */
[----:B------:R-:W-:-:S02]  /*03d0*/  @!P2 SEL R6, R6, R8, !P3 ;  /* 0x000000080606a207 */ /* 0x000fc40005800000 */
[----:B------:R-:W-:Y:S02]  /*03e0*/  FSETP.NAN.AND P4, PT, R3, R3, PT ;  /* 0x000000030300720b */ /* 0x000fe40003f88000 */
[----:B------:R-:W-:Y:S01]  /*03f0*/  FSETP.GEU.AND P2, PT, R9, R7, PT ;  /* 0x000000070900720b */ /* 0x000fe20003f4e000 */
[----:B------:R-:W-:-:S03]  /*0400*/  FADD R13, R13, 9.9999997473787516356e-06 ;  /* 0x3727c5ac0d0d7421 */ /* 0x000fc60000000000 */
[----:B------:R-:W-:Y:S01]  /*0410*/  @!P1 SEL R7, R7, R9, !P2 ;  /* 0x0000000907079207 */ /* 0x000fe20005000000 */
[----:B------:R-:W1:Y:S03]  /*0420*/  MUFU.SQRT R16, R13 ;  /* 0x0000000d00107308 */ /* 0x000e660000002000 */
[----:B------:R-:W-:-:S04]  /*0430*/  FSETP.GEU.AND P1, PT, R7, R3, PT ;  /* 0x000000030700720b */ /* 0x000fc80003f2e000 */
[----:B------:R-:W-:Y:S02]  /*0440*/  @!P4 FSEL R3, R3, R7, !P1 ;  /* 0x000000070303c208 */ /* 0x000fe40004800000 */
[C---:B0-----:R-:W-:Y:S01]  /*0450*/  FSETP.GT.AND P4, PT, R5.reuse, 8.50705917302346158658e+37, PT ;  /* 0x7e8000000500780b */ /* 0x041fe20003f84000 */
[----:B------:R-:W-:Y:S01]  /*0460*/  IMAD.MOV.U32 R9, RZ, RZ, 0x3e800000 ;  /* 0x3e800000ff097424 */ /* 0x000fe200078e00ff */
[----:B------:R-:W-:Y:S02]  /*0470*/  P2R R10, PR, RZ, 0x20 ;  /* 0x00000020ff0a7803 */ /* 0x000fe40000000000 */
[----:B-1----:R-:W-:Y:S02]  /*0480*/  FSETP.GT.AND P6, PT, R16, 8.50705917302346158658e+37, PT ;  /* 0x7e8000001000780b */ /* 0x002fe40003fc4000 */
[----:B------:R-:W-:Y:S02]  /*0490*/  FSETP.GEU.AND P5, PT, R5, 1.175494350822287508e-38, PT ;  /* 0x008000000500780b */ /* 0x000fe40003fae000 */
[----:B------:R-:W-:-:S02]  /*04a0*/  FSEL R8, R9, 1, P4 ;  /* 0x3f80000009087808 */ /* 0x000fc40002000000 */
[----:B------:R-:W-:-:S03]  /*04b0*/  FSETP.NAN.AND P0, PT, R2, R2, PT ;  /* 0x000000020200720b */ /* 0x000fc60003f08000 */
[----:B------:R-:W-:Y:S01]  /*04c0*/  @P4 FMUL R5, R5, 0.25 ;  /* 0x3e80000005054820 */ /* 0x000fe20000400000 */
[C---:B------:R-:W-:Y:S02]  /*04d0*/  FSETP.GEU.AND P4, PT, R16.reuse, 1.175494350822287508e-38, PT ;  /* 0x008000001000780b */ /* 0x040fe40003f8e000 */
[----:B------:R-:W-:Y:S01]  /*04e0*/  FSEL R9, R9, 1, P6 ;  /* 0x3f80000009097808 */ /* 0x000fe20003000000 */
[----:B------:R-:W-:Y:S01]  /*04f0*/  @P6 FMUL R16, R16, 0.25 ;  /* 0x3e80000010106820 */ /* 0x000fe20000400000 */
[----:B------:R-:W-:-:S05]  /*0500*/  FSETP.GEU.AND P6, PT, R6, R2, PT ;  /* 0x000000020600720b */ /* 0x000fca0003fce000 */
[----:B------:R-:W-:-:S04]  /*0510*/  @!P0 FSEL R2, R2, R6, !P6 ;  /* 0x0000000602028208 */ /* 0x000fc80007000000 */
[----:B------:R-:W-:Y:S01]  /*0520*/  @!P4 FMUL R16, R16, 16777216 ;  /* 0x4b8000001010c820 */ /* 0x000fe20000400000 */
[----:B------:R-:W-:Y:S01]  /*0530*/  @!P4 FMUL R9, R9, 16777216 ;  /* 0x4b8000000909c820 */ /* 0x000fe20000400000 */
[----:B------:R-:W-:Y:S02]  /*0540*/  ISETP.NE.AND P0, PT, R14, RZ, PT ;  /* 0x000000ff0e00720c */ /* 0x000fe40003f05270 */
[----:B------:R-:W-:Y:S02]  /*0550*/  ISETP.NE.AND P4, PT, R15, RZ, PT ;  /* 0x000000ff0f00720c */ /* 0x000fe40003f85270 */
[----:B------:R-:W0:Y:S01]  /*0560*/  LDC.64 R14, c[0x0][0x218] ;  /* 0x00008600ff0e7b82 */ /* 0x000e220000000a00 */
[----:B------:R-:W-:Y:S01]  /*0570*/  CS2R R6, SRZ ;  /* 0x0000000000067805 */ /* 0x000fe2000001ff00 */
[----:B------:R-:W-:Y:S01]  /*0580*/  @!P5 FMUL R5, R5, 16777216 ;  /* 0x4b8000000505d820 */ /* 0x000fe20000400000 */
[----:B------:R-:W-:Y:S01]  /*0590*/  @!P5 FMUL R8, R8, 16777216 ;  /* 0x4b8000000808d820 */ /* 0x000fe20000400000 */
[----:B------:R-:W-:-:S02]  /*05a0*/  ISETP.NE.AND P5, PT, R10, RZ, PT ;  /* 0x000000ff0a00720c */ /* 0x000fc40003fa5270 */
[----:B------:R-:W-:Y:S02]  /*05b0*/  CS2R R12, SRZ ;  /* 0x00000000000c7805 */ /* 0x000fe4000001ff00 */
[----:B------:R-:W-:-:S04]  /*05c0*/  CS2R R10, SRZ ;  /* 0x00000000000a7805 */ /* 0x000fc8000001ff00 */
[----:B------:R-:W2:Y:S04]  /*05d0*/  @!P0 LDG.E.EL.64 R12, desc[UR4][R18.64] ;  /* 0x00000004120c8981 */ /* 0x000ea8000c2e1b00 */
[----:B------:R-:W2:Y:S01]  /*05e0*/  @!P0 LDG.E.EL.64 R10, desc[UR4][R20.64] ;  /* 0x00000004140a8981 */ /* 0x000ea2000c2e1b00 */
[----:B0-----:R-:W-:-:S05]  /*05f0*/  IMAD.WIDE R14, R4, 0x4, R14 ;  /* 0x00000004040e7825 */ /* 0x001fca00078e020e */
[----:B------:R0:W3:Y:S01]  /*0600*/  @!P0 LDG.E.EL.64 R6, desc[UR4][R14.64] ;  /* 0x000000040e068981 */ /* 0x0000e2000c2e1b00 */
[----:B------:R-:W1:Y:S08]  /*0610*/  MUFU.RCP R5, R5 ;  /* 0x0000000500057308 */ /* 0x000e700000001000 */
[----:B------:R-:W4:Y:S01]  /*0620*/  MUFU.RCP R16, R16 ;  /* 0x0000001000107308 */ /* 0x000f220000001000 */
[----:B0-----:R-:W0:Y:S01]  /*0630*/  LDC.64 R14, c[0x0][0x240] ;  /* 0x00009000ff0e7b82 */ /* 0x001e220000000a00 */
[----:B-1----:R-:W-:Y:S01]  /*0640*/  FMUL R17, R5, R8 ;  /* 0x0000000805117220 */ /* 0x002fe20000400000 */
[----:B----4-:R-:W-:Y:S01]  /*0650*/  FMUL R8, R16, R9 ;  /* 0x0000000910087220 */ /* 0x010fe20000400000 */
[----:B0-----:R-:W-:-:S04]  /*0660*/  IMAD.WIDE R14, R0, 0x4, R14 ;  /* 0x00000004000e7825 */ /* 0x001fc800078e020e */
[----:B---3--:R-:W-:Y:S01]  /*0670*/  FADD R7, R3, -R7 ;  /* 0x8000000703077221 */ /* 0x008fe20000000000 */
[----:B------:R-:W-:Y:S01]  /*0680*/  FADD R6, R2, -R6 ;  /* 0x8000000602067221 */ /* 0x000fe20000000000 */
[----:B------:R-:W-:Y:S02]  /*0690*/  SEL R2, RZ, 0x1, !P4 ;  /* 0x00000001ff027807 */ /* 0x000fe40006000000 */
[----:B------:R-:W-:Y:S02]  /*06a0*/  SEL R3, RZ, 0x1, !P5 ;  /* 0x00000001ff037807 */ /* 0x000fe40006800000 */
[----:B------:R-:W-:Y:S02]  /*06b0*/  SEL R4, R2, 0x2, P3 ;  /* 0x0000000202047807 */ /* 0x000fe40001800000 */
[----:B------:R-:W-:Y:S01]  /*06c0*/  SEL R3, R3, 0x2, P2 ;  /* 0x0000000203037807 */ /* 0x000fe20001000000 */
[----:B------:R-:W-:Y:S01]  /*06d0*/  FMUL R17, R6, R17 ;  /* 0x0000001106117220 */ /* 0x000fe20000400000 */
[----:B------:R-:W-:Y:S01]  /*06e0*/  FMUL R8, R7, R8 ;  /* 0x0000000807087220 */ /* 0x000fe20000400000 */
[----:B------:R-:W-:-:S02]  /*06f0*/  SEL R4, R4, 0x3, P6 ;  /* 0x0000000304047807 */ /* 0x000fc40003000000 */
[----:B------:R-:W-:Y:S02]  /*0700*/  SEL R5, R3, 0x3, P1 ;  /* 0x0000000303057807 */ /* 0x000fe40000800000 */
[----:B------:R-:W-:Y:S01]  /*0710*/  IADD3 R2, P2, R0, UR6, RZ ;  /* 0x0000000600027c10 */ /* 0x000fe2000ff5e0ff */
[----:B--2---:R-:W-:Y:S01]  /*0720*/  FFMA R10, R17, R12, R10 ;  /* 0x0000000c110a7223 */ /* 0x004fe2000000000a */
[----:B------:R-:W-:Y:S01]  /*0730*/  FFMA R8, R8, R13, R11 ;  /* 0x0000000d08087223 */ /* 0x000fe2000000000b */
[----:B------:R-:W-:Y:S01]  /*0740*/  IMAD R5, R5, 0x100, R4 ;  /* 0x0000010005057824 */ /* 0x000fe200078e0204 */
[----:B------:R-:W-:Y:S02]  /*0750*/  LEA.HI.X.SX32 R3, R0, UR7, 0x1, P2 ;  /* 0x0000000700037c11 */ /* 0x000fe400090f0eff */
[----:B------:R-:W-:Y:S02]  /*0760*/  FSETP.GEU.AND P1, PT, R10, RZ, PT ;  /* 0x000000ff0a00720b */ /* 0x000fe40003f2e000 */
[----:B------:R-:W-:Y:S01]  /*0770*/  FSETP.GEU.AND P2, PT, R8, RZ, PT ;  /* 0x000000ff0800720b */ /* 0x000fe20003f4e000 */
[----:B------:R0:W-:Y:S01]  /*0780*/  @!P0 STG.E.U16 desc[UR4][R2.64], R5 ;  /* 0x0000000502008986 */ /* 0x0001e2000c101504 */
[----:B------:R-:W-:-:S02]  /*0790*/  FSEL R10, R10, RZ, P1 ;  /* 0x000000ff0a0a7208 */ /* 0x000fc40000800000 */
[----:B------:R-:W-:Y:S01]  /*07a0*/  FSEL R11, R8, RZ, P2 ;  /* 0x000000ff080b7208 */ /* 0x000fe20001000000 */
[----:B0-----:R-:W-:Y:S08]  /*07b0*/  @P0 EXIT ;  /* 0x000000000000094d */ /* 0x001ff00003800000 */
[----:B------:R-:W-:Y:S01]  /*07c0*/  STG.E.64 desc[UR4][R14.64], R10 ;  /* 0x0000000a0e007986 */ /* 0x000fe2000c101b04 */
[----:B------:R-:W-:Y:S05]  /*07d0*/  EXIT ;  /* 0x000000000000794d */ /* 0x000fea0003800000 */
.L_x_0:
[----:B------:R-:W-:-:S00]  /*07e0*/  BRA `(.L_x_0) ;  /* 0xfffffffc00fc7947 */ /* 0x000fc0000383ffff */
[----:B------:R-:W-:-:S00]  /*07f0*/  NOP ;  /* 0x0000000000007918 */ /* 0x000fc00000000000 */
        /* <DEDUP_REMOVED lines=8> */
.L_x_1:


//--------------------- .nv.global.init           --------------------------
	.section	.nv.global.init,"aw",@progbits
.nv.global.init:
	.type		_$_str,@object
	.size		_$_str,(_$_str_$_2 - _$_str)
_$_str:
        /*0000*/ 	.byte	0x5f, 0x5f, 0x43, 0x55, 0x44, 0x41, 0x5f, 0x46, 0x54, 0x5a, 0x00
	.type		_$_str_$_2,@object
	.size		_$_str_$_2,(.L_1 - _$_str_$_2)
_$_str_$_2:
        /*000b*/ 	.byte	0x5f, 0x5f, 0x43, 0x55, 0x44, 0x41, 0x5f, 0x50, 0x52, 0x45, 0x43, 0x5f, 0x53, 0x51, 0x52, 0x54
        /*001b*/ 	.byte	0x00
.L_1:


//--------------------- .nv.constant0.triton_poi_fused__native_batch_norm_legit_no_training_max_pool2d_with_indices_relu_21 --------------------------
	.section	.nv.constant0.triton_poi_fused__native_batch_norm_legit_no_training_max_pool2d_with_indices_relu_21,"a",@progbits
	.sectionflags	@""
	.align	4
.nv.constant0.triton_poi_fused__native_batch_norm_legit_no_training_max_pool2d_with_indices_relu_21:
	.zero		588
